//
// Generated by NVIDIA NVVM Compiler
//
// Compiler Build ID: CL-36424714
// Cuda compilation tools, release 13.0, V13.0.88
// Based on NVVM 20.0.0
//

.version 9.0
.target sm_100
.address_size 64

	// .globl	_Z9reducesumPfS_i
// _ZZ9reducesumPfS_iE10sharedData has been demoted

.visible .entry _Z9reducesumPfS_i(
	.param .u64 .ptr .align 1 _Z9reducesumPfS_i_param_0,
	.param .u64 .ptr .align 1 _Z9reducesumPfS_i_param_1,
	.param .u32 _Z9reducesumPfS_i_param_2
)
{
	.reg .pred 	%p<6>;
	.reg .b32 	%r<14>;
	.reg .b32 	%f<9>;
	.reg .b64 	%rd<9>;
	// demoted variable
	.shared .align 4 .b8 _ZZ9reducesumPfS_iE10sharedData[1024];
	ld.param.u64 	%rd1, [_Z9reducesumPfS_i_param_0];
	ld.param.u64 	%rd2, [_Z9reducesumPfS_i_param_1];
	ld.param.u32 	%r8, [_Z9reducesumPfS_i_param_2];
	mov.u32 	%r1, %tid.x;
	mov.u32 	%r2, %ctaid.x;
	mov.u32 	%r13, %ntid.x;
	mad.lo.s32 	%r4, %r2, %r13, %r1;
	setp.ge.s32 	%p1, %r4, %r8;
	mov.f32 	%f8, 0f00000000;
	@%p1 bra 	$L__BB0_2;
	cvta.to.global.u64 	%rd3, %rd1;
	mul.wide.s32 	%rd4, %r4, 4;
	add.s64 	%rd5, %rd3, %rd4;
	ld.global.f32 	%f8, [%rd5];
$L__BB0_2:
	shl.b32 	%r9, %r1, 2;
	mov.u32 	%r10, _ZZ9reducesumPfS_iE10sharedData;
	add.s32 	%r5, %r10, %r9;
	st.shared.f32 	[%r5], %f8;
	bar.sync 	0;
	setp.lt.u32 	%p2, %r13, 2;
	@%p2 bra 	$L__BB0_6;
$L__BB0_3:
	shr.u32 	%r7, %r13, 1;
	setp.ge.u32 	%p3, %r1, %r7;
	@%p3 bra 	$L__BB0_5;
	shl.b32 	%r11, %r7, 2;
	add.s32 	%r12, %r5, %r11;
	ld.shared.f32 	%f4, [%r12];
	ld.shared.f32 	%f5, [%r5];
	add.f32 	%f6, %f4, %f5;
	st.shared.f32 	[%r5], %f6;
$L__BB0_5:
	bar.sync 	0;
	setp.gt.u32 	%p4, %r13, 3;
	mov.u32 	%r13, %r7;
	@%p4 bra 	$L__BB0_3;
$L__BB0_6:
	setp.ne.s32 	%p5, %r1, 0;
	@%p5 bra 	$L__BB0_8;
	ld.shared.f32 	%f7, [_ZZ9reducesumPfS_iE10sharedData];
	cvta.to.global.u64 	%rd6, %rd2;
	mul.wide.u32 	%rd7, %r2, 4;
	add.s64 	%rd8, %rd6, %rd7;
	st.global.f32 	[%rd8], %f7;
$L__BB0_8:
	ret;

}


// ===== COMPILED SASS (sm_100) =====

	.target	sm_100

	.elftype	@"ET_EXEC"


//--------------------- .note.nv.tkinfo           --------------------------
	.section	.note.nv.tkinfo,"",@"SHT_NOTE"
	.sectionflags	@"SHF_NOTE_NV_TKINFO"
	.tkinfo
        /*0018*/ 	.word	0x00000002
        /*0030*/ 	.string	""
        /*0030*/ 	.string	"ptxas"
        /*0030*/ 	.string	"Cuda compilation tools, release 13.0, V13.0.88"
        /*0030*/ 	.string	"Build cuda_13.0.r13.0/compiler.36424714_0"
        /*0030*/ 	.string	"-arch sm_100 -m 64 "



//--------------------- .note.nv.cuinfo           --------------------------
	.section	.note.nv.cuinfo,"",@"SHT_NOTE"
	.sectionflags	@"SHF_NOTE_NV_CUINFO"
        /*0018*/ 	.short	0x0002
        /*001a*/ 	.short	0x0064
        /*001c*/ 	.short	0x0082
	.zero		2


//--------------------- .nv.info                  --------------------------
	.section	.nv.info,"",@"SHT_CUDA_INFO"
	.align	4


	//----- nvinfo : EIATTR_REGCOUNT
	.align		4
        /*0000*/ 	.byte	0x04, 0x2f
        /*0002*/ 	.short	(.L_1 - .L_0)
	.align		4
.L_0:
        /*0004*/ 	.word	index@(_Z9reducesumPfS_i)
        /*0008*/ 	.word	0x0000000b


	//----- nvinfo : EIATTR_FRAME_SIZE
	.align		4
.L_1:
        /*000c*/ 	.byte	0x04, 0x11
        /*000e*/ 	.short	(.L_3 - .L_2)
	.align		4
.L_2:
        /*0010*/ 	.word	index@(_Z9reducesumPfS_i)
        /*0014*/ 	.word	0x00000000


	//----- nvinfo : EIATTR_MIN_STACK_SIZE
	.align		4
.L_3:
        /*0018*/ 	.byte	0x04, 0x12
        /*001a*/ 	.short	(.L_5 - .L_4)
	.align		4
.L_4:
        /*001c*/ 	.word	index@(_Z9reducesumPfS_i)
        /*0020*/ 	.word	0x00000000
.L_5:


//--------------------- .nv.compat                --------------------------
	.section	.nv.compat,"",@"SHT_CUDA_COMPAT_INFO"
	.align	4
        /*0000*/ 	.byte	0x02, 0x09, 0x00, 0x00, 0x02, 0x02, 0x01, 0x00, 0x02, 0x05, 0x05, 0x00, 0x03, 0x07, 0x01, 0x01
        /*0010*/ 	.byte	0x02, 0x03, 0x00, 0x00, 0x02, 0x06, 0x01, 0x00, 0x04, 0x0b, 0x08, 0x00, 0x09, 0x00, 0x00, 0x00
        /*0020*/ 	.byte	0x00, 0x00, 0x00, 0x00


//--------------------- .nv.info._Z9reducesumPfS_i --------------------------
	.section	.nv.info._Z9reducesumPfS_i,"",@"SHT_CUDA_INFO"
	.sectionflags	@""
	.align	4


	//----- nvinfo : EIATTR_CUDA_API_VERSION
	.align		4
        /*0000*/ 	.byte	0x04, 0x37
        /*0002*/ 	.short	(.L_7 - .L_6)
.L_6:
        /*0004*/ 	.word	0x00000082


	//----- nvinfo : EIATTR_KPARAM_INFO
	.align		4
.L_7:
        /*0008*/ 	.byte	0x04, 0x17
        /*000a*/ 	.short	(.L_9 - .L_8)
.L_8:
        /*000c*/ 	.word	0x00000000
        /*0010*/ 	.short	0x0002
        /*0012*/ 	.short	0x0010
        /*0014*/ 	.byte	0x00, 0xf0, 0x11, 0x00


	//----- nvinfo : EIATTR_KPARAM_INFO
	.align		4
.L_9:
        /*0018*/ 	.byte	0x04, 0x17
        /*001a*/ 	.short	(.L_11 - .L_10)
.L_10:
        /*001c*/ 	.word	0x00000000
        /*0020*/ 	.short	0x0001
        /*0022*/ 	.short	0x0008
        /*0024*/ 	.byte	0x00, 0xf5, 0x21, 0x00


	//----- nvinfo : EIATTR_KPARAM_INFO
	.align		4
.L_11:
        /*0028*/ 	.byte	0x04, 0x17
        /*002a*/ 	.short	(.L_13 - .L_12)
.L_12:
        /*002c*/ 	.word	0x00000000
        /*0030*/ 	.short	0x0000
        /*0032*/ 	.short	0x0000
        /*0034*/ 	.byte	0x00, 0xf5, 0x21, 0x00


	//----- nvinfo : EIATTR_SPARSE_MMA_MASK
	.align		4
.L_13:
        /*0038*/ 	.byte	0x03, 0x50
        /*003a*/ 	.short	0x0000


	//----- nvinfo : EIATTR_MAXREG_COUNT
	.align		4
        /*003c*/ 	.byte	0x03, 0x1b
        /*003e*/ 	.short	0x00ff


	//----- nvinfo : EIATTR_NUM_BARRIERS
	.align		4
        /*0040*/ 	.byte	0x02, 0x4c
        /*0042*/ 	.byte	0x01
	.zero		1


	//----- nvinfo : EIATTR_MERCURY_ISA_VERSION
	.align		4
        /*0044*/ 	.byte	0x03, 0x5f
        /*0046*/ 	.short	0x0101


	//----- nvinfo : EIATTR_VRC_CTA_INIT_COUNT
	.align		4
        /*0048*/ 	.byte	0x02, 0x4a
	.zero		1
	.zero		1


	//----- nvinfo : EIATTR_EXIT_INSTR_OFFSETS
	.align		4
        /*004c*/ 	.byte	0x04, 0x1c
        /*004e*/ 	.short	(.L_15 - .L_14)


	//   ....[0]....
.L_14:
        /*0050*/ 	.word	0x00000210


	//   ....[1]....
        /*0054*/ 	.word	0x00000290


	//----- nvinfo : EIATTR_CBANK_PARAM_SIZE
	.align		4
.L_15:
        /*0058*/ 	.byte	0x03, 0x19
        /*005a*/ 	.short	0x0014


	//----- nvinfo : EIATTR_PARAM_CBANK
	.align		4
        /*005c*/ 	.byte	0x04, 0x0a
        /*005e*/ 	.short	(.L_17 - .L_16)
	.align		4
.L_16:
        /*0060*/ 	.word	index@(.nv.constant0._Z9reducesumPfS_i)
        /*0064*/ 	.short	0x0380
        /*0066*/ 	.short	0x0014


	//----- nvinfo : EIATTR_SW_WAR
	.align		4
.L_17:
        /*0068*/ 	.byte	0x04, 0x36
        /*006a*/ 	.short	(.L_19 - .L_18)
.L_18:
        /*006c*/ 	.word	0x00000008
.L_19:


//--------------------- .nv.callgraph             --------------------------
	.section	.nv.callgraph,"",@"SHT_CUDA_CALLGRAPH"
	.align	4
	.sectionentsize	8
	.align		4
        /*0000*/ 	.word	0x00000000
	.align		4
        /*0004*/ 	.word	0xffffffff
	.align		4
        /*0008*/ 	.word	0x00000000
	.align		4
        /*000c*/ 	.word	0xfffffffe
	.align		4
        /*0010*/ 	.word	0x00000000
	.align		4
        /*0014*/ 	.word	0xfffffffd
	.align		4
        /*0018*/ 	.word	0x00000000
	.align		4
        /*001c*/ 	.word	0xfffffffc


//--------------------- .text._Z9reducesumPfS_i   --------------------------
	.section	.text._Z9reducesumPfS_i,"ax",@progbits
	.align	128
        .global         _Z9reducesumPfS_i
        .type           _Z9reducesumPfS_i,@function
        .size           _Z9reducesumPfS_i,(.L_x_3 - _Z9reducesumPfS_i)
        .other          _Z9reducesumPfS_i,@"STO_CUDA_ENTRY STV_DEFAULT"
_Z9reducesumPfS_i:
.text._Z9reducesumPfS_i:
[----:B------:R-:W-:Y:S01]  /*0000*/  LDC R1, c[0x0][0x37c] ;  /* 0x0000df00ff017b82 */ /* 0x000fe20000000800 */
[----:B------:R-:W0:Y:S01]  /*0010*/  S2R R6, SR_TID.X ;  /* 0x0000000000067919 */ /* 0x000e220000002100 */
[----:B------:R-:W0:Y:S01]  /*0020*/  LDCU UR8, c[0x0][0x360] ;  /* 0x00006c00ff0877ac */ /* 0x000e220008000800 */
[----:B------:R-:W-:Y:S01]  /*0030*/  IMAD.MOV.U32 R4, RZ, RZ, RZ ;  /* 0x000000ffff047224 */ /* 0x000fe200078e00ff */
[----:B------:R-:W0:Y:S01]  /*0040*/  S2R R7, SR_CTAID.X ;  /* 0x0000000000077919 */ /* 0x000e220000002500 */
[----:B------:R-:W1:Y:S01]  /*0050*/  LDCU UR4, c[0x0][0x390] ;  /* 0x00007200ff0477ac */ /* 0x000e620008000800 */
[----:B------:R-:W2:Y:S01]  /*0060*/  LDCU.64 UR6, c[0x0][0x358] ;  /* 0x00006b00ff0677ac */ /* 0x000ea20008000a00 */
[----:B0-----:R-:W-:-:S05]  /*0070*/  IMAD R5, R7, UR8, R6 ;  /* 0x0000000807057c24 */ /* 0x001fca000f8e0206 */
[----:B-1----:R-:W-:-:S13]  /*0080*/  ISETP.GE.AND P0, PT, R5, UR4, PT ;  /* 0x0000000405007c0c */ /* 0x002fda000bf06270 */
[----:B------:R-:W0:Y:S02]  /*0090*/  @!P0 LDC.64 R2, c[0x0][0x380] ;  /* 0x0000e000ff028b82 */ /* 0x000e240000000a00 */
[----:B0-----:R-:W-:-:S05]  /*00a0*/  @!P0 IMAD.WIDE R2, R5, 0x4, R2 ;  /* 0x0000000405028825 */ /* 0x001fca00078e0202 */
[----:B--2---:R-:W2:Y:S01]  /*00b0*/  @!P0 LDG.E R4, desc[UR6][R2.64] ;  /* 0x0000000602048981 */ /* 0x004ea2000c1e1900 */
[----:B------:R-:W0:Y:S01]  /*00c0*/  S2UR UR5, SR_CgaCtaId ;  /* 0x00000000000579c3 */ /* 0x000e220000008800 */
[----:B------:R-:W-:Y:S01]  /*00d0*/  IMAD.U32 R0, RZ, RZ, UR8 ;  /* 0x00000008ff007e24 */ /* 0x000fe2000f8e00ff */
[----:B------:R-:W-:Y:S01]  /*00e0*/  UMOV UR4, 0x400 ;  /* 0x0000040000047882 */ /* 0x000fe20000000000 */
[----:B------:R-:W-:-:S03]  /*00f0*/  ISETP.NE.AND P0, PT, R6, RZ, PT ;  /* 0x000000ff0600720c */ /* 0x000fc60003f05270 */
[----:B------:R-:W-:Y:S01]  /*0100*/  ISETP.GE.U32.AND P1, PT, R0, 0x2, PT ;  /* 0x000000020000780c */ /* 0x000fe20003f26070 */
[----:B0-----:R-:W-:-:S06]  /*0110*/  ULEA UR4, UR5, UR4, 0x18 ;  /* 0x0000000405047291 */ /* 0x001fcc000f8ec0ff */
[----:B------:R-:W-:-:S05]  /*0120*/  LEA R5, R6, UR4, 0x2 ;  /* 0x0000000406057c11 */ /* 0x000fca000f8e10ff */
[----:B--2---:R0:W-:Y:S01]  /*0130*/  STS [R5], R4 ;  /* 0x0000000405007388 */ /* 0x0041e20000000800 */
[----:B------:R-:W-:Y:S06]  /*0140*/  BAR.SYNC.DEFER_BLOCKING 0x0 ;  /* 0x0000000000007b1d */ /* 0x000fec0000010000 */
[----:B------:R-:W-:Y:S05]  /*0150*/  @!P1 BRA `(.L_x_0) ;  /* 0x00000000002c9947 */ /* 0x000fea0003800000 */
.L_x_1:
[----:B------:R-:W-:-:S04]  /*0160*/  SHF.R.U32.HI R8, RZ, 0x1, R0 ;  /* 0x00000001ff087819 */ /* 0x000fc80000011600 */
[----:B------:R-:W-:-:S13]  /*0170*/  ISETP.GE.U32.AND P1, PT, R6, R8, PT ;  /* 0x000000080600720c */ /* 0x000fda0003f26070 */
[----:B------:R-:W-:Y:S01]  /*0180*/  @!P1 LEA R2, R8, R5, 0x2 ;  /* 0x0000000508029211 */ /* 0x000fe200078e10ff */
[----:B------:R-:W-:Y:S05]  /*0190*/  @!P1 LDS R3, [R5] ;  /* 0x0000000005039984 */ /* 0x000fea0000000800 */
[----:B------:R-:W0:Y:S02]  /*01a0*/  @!P1 LDS R2, [R2] ;  /* 0x0000000002029984 */ /* 0x000e240000000800 */
[----:B0-----:R-:W-:-:S05]  /*01b0*/  @!P1 FADD R4, R2, R3 ;  /* 0x0000000302049221 */ /* 0x001fca0000000000 */
[----:B------:R1:W-:Y:S01]  /*01c0*/  @!P1 STS [R5], R4 ;  /* 0x0000000405009388 */ /* 0x0003e20000000800 */
[----:B------:R-:W-:Y:S01]  /*01d0*/  BAR.SYNC.DEFER_BLOCKING 0x0 ;  /* 0x0000000000007b1d */ /* 0x000fe20000010000 */
[----:B------:R-:W-:Y:S01]  /*01e0*/  ISETP.GT.U32.AND P1, PT, R0, 0x3, PT ;  /* 0x000000030000780c */ /* 0x000fe20003f24070 */
[----:B------:R-:W-:-:S12]  /*01f0*/  IMAD.MOV.U32 R0, RZ, RZ, R8 ;  /* 0x000000ffff007224 */ /* 0x000fd800078e0008 */
[----:B-1----:R-:W-:Y:S05]  /*0200*/  @P1 BRA `(.L_x_1) ;  /* 0xfffffffc00d41947 */ /* 0x002fea000383ffff */
.L_x_0:
[----:B------:R-:W-:Y:S05]  /*0210*/  @P0 EXIT ;  /* 0x000000000000094d */ /* 0x000fea0003800000 */
[----:B------:R-:W1:Y:S01]  /*0220*/  S2UR UR5, SR_CgaCtaId ;  /* 0x00000000000579c3 */ /* 0x000e620000008800 */
[----:B------:R-:W-:-:S07]  /*0230*/  UMOV UR4, 0x400 ;  /* 0x0000040000047882 */ /* 0x000fce0000000000 */
[----:B------:R-:W2:Y:S01]  /*0240*/  LDC.64 R2, c[0x0][0x388] ;  /* 0x0000e200ff027b82 */ /* 0x000ea20000000a00 */
[----:B-1----:R-:W-:Y:S01]  /*0250*/  ULEA UR4, UR5, UR4, 0x18 ;  /* 0x0000000405047291 */ /* 0x002fe2000f8ec0ff */
[----:B--2---:R-:W-:-:S08]  /*0260*/  IMAD.WIDE.U32 R2, R7, 0x4, R2 ;  /* 0x0000000407027825 */ /* 0x004fd000078e0002 */
[----:B0-----:R-:W0:Y:S04]  /*0270*/  LDS R5, [UR4] ;  /* 0x00000004ff057984 */ /* 0x001e280008000800 */
[----:B0-----:R-:W-:Y:S01]  /*0280*/  STG.E desc[UR6][R2.64], R5 ;  /* 0x0000000502007986 */ /* 0x001fe2000c101906 */
[----:B------:R-:W-:Y:S05]  /*0290*/  EXIT ;  /* 0x000000000000794d */ /* 0x000fea0003800000 */
.L_x_2:
[----:B------:R-:W-:-:S00]  /*02a0*/  BRA `(.L_x_2) ;  /* 0xfffffffc00fc7947 */ /* 0x000fc0000383ffff */
[----:B------:R-:W-:-:S00]  /*02b0*/  NOP ;  /* 0x0000000000007918 */ /* 0x000fc00000000000 */
        /* <DEDUP_REMOVED lines=12> */
.L_x_3:


//--------------------- .nv.shared._Z9reducesumPfS_i --------------------------
	.section	.nv.shared._Z9reducesumPfS_i,"aw",@nobits
	.sectionflags	@""
	.align	4
.nv.shared._Z9reducesumPfS_i:
	.zero		2048


//--------------------- .nv.shared.reserved.0     --------------------------
	.section	.nv.shared.reserved.0,"aw",@nobits
	.weak		__nv_reservedSMEM_offset_0_alias
	.size		__nv_reservedSMEM_offset_0_alias, 0, 64
	.other		__nv_reservedSMEM_offset_0_alias,@"STO_CUDA_RESERVED_SHARED STV_DEFAULT"
__nv_reservedSMEM_offset_0_alias:
	.zero		0
	.zero		64


//--------------------- .nv.constant0._Z9reducesumPfS_i --------------------------
	.section	.nv.constant0._Z9reducesumPfS_i,"a",@progbits
	.sectionflags	@""
	.align	4
.nv.constant0._Z9reducesumPfS_i:
	.zero		916


//--------------------- SYMBOLS --------------------------

	.type		.nv.reservedSmem.offset0,@object
	.size		.nv.reservedSmem.offset0,0x4
	.type		.nv.reservedSmem.cap,@object
	.size		.nv.reservedSmem.cap,0x4
